	.headerflags	@"EF_CUDA_TEXMODE_UNIFIED EF_CUDA_64BIT_ADDRESS EF_CUDA_ACCELERATORS EF_CUDA_SM90 EF_CUDA_VIRTUAL_SM(EF_CUDA_SM90)"
	.elftype	@"ET_EXEC"


//--------------------- .nv.info                  --------------------------
	.section	.nv.info,"",@"SHT_CUDA_INFO"
	.align	4


	//----- nvinfo : EIATTR_REGCOUNT
	.align		4
        /*0000*/ 	.byte	0x04, 0x2f
        /*0002*/ 	.short	(.L_1 - .L_0)
	.align		4
.L_0:
        /*0004*/ 	.word	index@(triton_poi_fused_convolution_8)
        /*0008*/ 	.word	0x00000020


	//----- nvinfo : EIATTR_MIN_STACK_SIZE
	.align		4
.L_1:
        /*000c*/ 	.byte	0x04, 0x12
        /*000e*/ 	.short	(.L_3 - .L_2)
	.align		4
.L_2:
        /*0010*/ 	.word	index@(triton_poi_fused_convolution_8)
        /*0014*/ 	.word	0x00000000


	//----- nvinfo : EIATTR_FRAME_SIZE
	.align		4
.L_3:
        /*0018*/ 	.byte	0x04, 0x11
        /*001a*/ 	.short	(.L_5 - .L_4)
	.align		4
.L_4:
        /*001c*/ 	.word	index@(triton_poi_fused_convolution_8)
        /*0020*/ 	.word	0x00000000


	//----- nvinfo : EIATTR_MIN_STACK_SIZE
	.align		4
.L_5:
        /*0024*/ 	.byte	0x04, 0x12
        /*0026*/ 	.short	(.L_7 - .L_6)
	.align		4
.L_6:
        /*0028*/ 	.word	index@(triton_poi_fused_convolution_8)
        /*002c*/ 	.word	0x00000000
.L_7:


//--------------------- .nv.info.triton_poi_fused_convolution_8 --------------------------
	.section	.nv.info.triton_poi_fused_convolution_8,"",@"SHT_CUDA_INFO"
	.sectionflags	@""
	.align	4


	//----- nvinfo : EIATTR_CUDA_API_VERSION
	.align		4
        /*0000*/ 	.byte	0x04, 0x37
        /*0002*/ 	.short	(.L_9 - .L_8)
.L_8:
        /*0004*/ 	.word	0x0000007c


	//----- nvinfo : EIATTR_KPARAM_INFO
	.align		4
.L_9:
        /*0008*/ 	.byte	0x04, 0x17
        /*000a*/ 	.short	(.L_11 - .L_10)
.L_10:
        /*000c*/ 	.word	0x00000000
        /*0010*/ 	.short	0x0004
        /*0012*/ 	.short	0x001c
        /*0014*/ 	.byte	0x00, 0xf0, 0x11, 0x00


	//----- nvinfo : EIATTR_KPARAM_INFO
	.align		4
.L_11:
        /*0018*/ 	.byte	0x04, 0x17
        /*001a*/ 	.short	(.L_13 - .L_12)
.L_12:
        /*001c*/ 	.word	0x00000000
        /*0020*/ 	.short	0x0003
        /*0022*/ 	.short	0x0018
        /*0024*/ 	.byte	0x00, 0xf0, 0x11, 0x00


	//----- nvinfo : EIATTR_KPARAM_INFO
	.align		4
.L_13:
        /*0028*/ 	.byte	0x04, 0x17
        /*002a*/ 	.short	(.L_15 - .L_14)
.L_14:
        /*002c*/ 	.word	0x00000000
        /*0030*/ 	.short	0x0002
        /*0032*/ 	.short	0x0010
        /*0034*/ 	.byte	0x00, 0xf4, 0x21, 0x00


	//----- nvinfo : EIATTR_KPARAM_INFO
	.align		4
.L_15:
        /*0038*/ 	.byte	0x04, 0x17
        /*003a*/ 	.short	(.L_17 - .L_16)
.L_16:
        /*003c*/ 	.word	0x00000000
        /*0040*/ 	.short	0x0001
        /*0042*/ 	.short	0x0008
        /*0044*/ 	.byte	0x00, 0xf4, 0x21, 0x00


	//----- nvinfo : EIATTR_KPARAM_INFO
	.align		4
.L_17:
        /*0048*/ 	.byte	0x04, 0x17
        /*004a*/ 	.short	(.L_19 - .L_18)
.L_18:
        /*004c*/ 	.word	0x00000000
        /*0050*/ 	.short	0x0000
        /*0052*/ 	.short	0x0000
        /*0054*/ 	.byte	0x00, 0xf4, 0x21, 0x00


	//----- nvinfo : EIATTR_SPARSE_MMA_MASK
	.align		4
.L_19:
        /*0058*/ 	.byte	0x03, 0x50
        /*005a*/ 	.short	0x0000


	//----- nvinfo : EIATTR_MAXREG_COUNT
	.align		4
        /*005c*/ 	.byte	0x03, 0x1b
        /*005e*/ 	.short	0x00ff


	//----- nvinfo : EIATTR_EXIT_INSTR_OFFSETS
	.align		4
        /*0060*/ 	.byte	0x04, 0x1c
        /*0062*/ 	.short	(.L_21 - .L_20)


	//   ....[0]....
.L_20:
        /*0064*/ 	.word	0x00000540


	//   ....[1]....
        /*0068*/ 	.word	0x00000560


	//----- nvinfo : EIATTR_REQNTID
	.align		4
.L_21:
        /*006c*/ 	.byte	0x04, 0x10
        /*006e*/ 	.short	(.L_23 - .L_22)
.L_22:
        /*0070*/ 	.word	0x00000080
        /*0074*/ 	.word	0x00000001
        /*0078*/ 	.word	0x00000001


	//----- nvinfo : EIATTR_CBANK_PARAM_SIZE
	.align		4
.L_23:
        /*007c*/ 	.byte	0x03, 0x19
        /*007e*/ 	.short	0x0020


	//----- nvinfo : EIATTR_PARAM_CBANK
	.align		4
        /*0080*/ 	.byte	0x04, 0x0a
        /*0082*/ 	.short	(.L_25 - .L_24)
	.align		4
.L_24:
        /*0084*/ 	.word	index@(.nv.constant0.triton_poi_fused_convolution_8)
        /*0088*/ 	.short	0x0210
        /*008a*/ 	.short	0x0020


	//----- nvinfo : EIATTR_SW_WAR
	.align		4
.L_25:
        /*008c*/ 	.byte	0x04, 0x36
        /*008e*/ 	.short	(.L_27 - .L_26)
.L_26:
        /*0090*/ 	.word	0x00000008
.L_27:


//--------------------- .nv.callgraph             --------------------------
	.section	.nv.callgraph,"",@"SHT_CUDA_CALLGRAPH"
	.align	4
	.sectionentsize	8
	.align		4
        /*0000*/ 	.word	0x00000000
	.align		4
        /*0004*/ 	.word	0xffffffff
	.align		4
        /*0008*/ 	.word	0x00000000
	.align		4
        /*000c*/ 	.word	0xfffffffe
	.align		4
        /*0010*/ 	.word	0x00000000
	.align		4
        /*0014*/ 	.word	0xfffffffd
	.align		4
        /*0018*/ 	.word	0x00000000
	.align		4
        /*001c*/ 	.word	0xfffffffc


//--------------------- .text.triton_poi_fused_convolution_8 --------------------------
	.section	.text.triton_poi_fused_convolution_8,"ax",@progbits
	.sectionflags	@"SHF_BARRIERS=1"
	.align	128
        .global         triton_poi_fused_convolution_8
        .type           triton_poi_fused_convolution_8,@function
        .size           triton_poi_fused_convolution_8,(.L_x_1 - triton_poi_fused_convolution_8)
        .other          triton_poi_fused_convolution_8,@"STO_CUDA_ENTRY STV_DEFAULT"
triton_poi_fused_convolution_8:
.text.triton_poi_fused_convolution_8:
[----:B------:R-:W0:Y:S01]  /*0000*/  LDC R1, c[0x0][0x28] ;  /* 0x00000a00ff017b82 */ /* 0x000e220000000800 */
[----:B------:R-:W1:Y:S01]  /*0010*/  S2R R13, SR_CTAID.Y ;  /* 0x00000000000d7919 */ /* 0x000e620000002600 */
[----:B------:R-:W-:Y:S01]  /*0020*/  CS2R R10, SRZ ;  /* 0x00000000000a7805 */ /* 0x000fe2000001ff00 */
[----:B------:R-:W-:Y:S01]  /*0030*/  ULDC.64 UR6, c[0x0][0x208] ;  /* 0x0000820000067ab9 */ /* 0x000fe20000000a00 */
[----:B------:R-:W2:Y:S01]  /*0040*/  S2R R12, SR_TID.X ;  /* 0x00000000000c7919 */ /* 0x000ea20000002100 */
[----:B------:R-:W3:Y:S01]  /*0050*/  S2R R8, SR_CTAID.X ;  /* 0x0000000000087919 */ /* 0x000ee20000002500 */
[----:B-1----:R-:W-:Y:S02]  /*0060*/  IMAD.SHL.U32 R13, R13, 0x200, RZ ;  /* 0x000002000d0d7824 */ /* 0x002fe400078e00ff */
[----:B--2---:R-:W-:-:S05]  /*0070*/  IMAD.SHL.U32 R0, R12, 0x4, RZ ;  /* 0x000000040c007824 */ /* 0x004fca00078e00ff */
[----:B------:R-:W-:Y:S01]  /*0080*/  LOP3.LUT R4, R13, 0x1fc, R0, 0xf8, !PT ;  /* 0x000001fc0d047812 */ /* 0x000fe200078ef800 */
[----:B---3--:R-:W-:-:S03]  /*0090*/  IMAD.SHL.U32 R0, R8, 0x2, RZ ;  /* 0x0000000208007824 */ /* 0x008fc600078e00ff */
[----:B------:R-:W-:Y:S01]  /*00a0*/  SHF.R.S32.HI R3, RZ, 0x1f, R4 ;  /* 0x0000001fff037819 */ /* 0x000fe20000011404 */
[----:B------:R-:W-:Y:S01]  /*00b0*/  VIADD R7, R0, 0x1 ;  /* 0x0000000100077836 */ /* 0x000fe20000000000 */
[----:B------:R-:W-:Y:S02]  /*00c0*/  ISETP.GE.AND P0, PT, R4, 0x200, PT ;  /* 0x000002000400780c */ /* 0x000fe40003f06270 */
[----:B------:R-:W-:Y:S02]  /*00d0*/  LEA.HI R5, R3, R4, RZ, 0x7 ;  /* 0x0000000403057211 */ /* 0x000fe400078f38ff */
[----:B------:R-:W1:Y:S01]  /*00e0*/  LDC.64 R2, c[0x0][0x210] ;  /* 0x00008400ff027b82 */ /* 0x000e620000000a00 */
[----:B------:R-:W-:Y:S02]  /*00f0*/  ISETP.LT.AND P2, PT, R7, 0x100, !P0 ;  /* 0x000001000700780c */ /* 0x000fe40004741270 */
[C---:B------:R-:W-:Y:S01]  /*0100*/  IMAD.SHL.U32 R6, R5.reuse, 0x100, RZ ;  /* 0x0000010005067824 */ /* 0x040fe200078e00ff */
[----:B------:R-:W-:-:S02]  /*0110*/  LOP3.LUT R5, R5, 0xffffff80, RZ, 0xc0, !PT ;  /* 0xffffff8005057812 */ /* 0x000fc400078ec0ff */
[----:B------:R-:W-:Y:S02]  /*0120*/  ISETP.LT.AND P0, PT, R0, 0x100, !P0 ;  /* 0x000001000000780c */ /* 0x000fe40004701270 */
[----:B------:R-:W-:-:S04]  /*0130*/  LOP3.LUT R6, R6, 0xffff8000, RZ, 0xc0, !PT ;  /* 0xffff800006067812 */ /* 0x000fc800078ec0ff */
[----:B------:R-:W-:Y:S02]  /*0140*/  IADD3 R5, R6, R4, -R5 ;  /* 0x0000000406057210 */ /* 0x000fe40007ffe805 */
[----:B------:R-:W-:-:S03]  /*0150*/  CS2R R6, SRZ ;  /* 0x0000000000067805 */ /* 0x000fc6000001ff00 */
[----:B------:R-:W-:Y:S01]  /*0160*/  IMAD R21, R8, 0x100, R5 ;  /* 0x0000010008157824 */ /* 0x000fe200078e0205 */
[----:B------:R-:W-:Y:S02]  /*0170*/  CS2R R8, SRZ ;  /* 0x0000000000087805 */ /* 0x000fe4000001ff00 */
[----:B------:R-:W-:Y:S01]  /*0180*/  CS2R R4, SRZ ;  /* 0x0000000000047805 */ /* 0x000fe2000001ff00 */
[C---:B------:R-:W-:Y:S02]  /*0190*/  VIADD R23, R21.reuse, 0x80 ;  /* 0x0000008015177836 */ /* 0x040fe40000000000 */
[----:B-1----:R-:W-:-:S04]  /*01a0*/  IMAD.WIDE R14, R21, 0x4, R2 ;  /* 0x00000004150e7825 */ /* 0x002fc800078e0202 */
[----:B------:R-:W-:Y:S01]  /*01b0*/  IMAD.WIDE R2, R23, 0x4, R2 ;  /* 0x0000000417027825 */ /* 0x000fe200078e0202 */
[----:B------:R1:W2:Y:S04]  /*01c0*/  @P0 LDG.E.EL.128 R8, desc[UR6][R14.64] ;  /* 0x000000060e080981 */ /* 0x0002a8000c2e1d00 */
[----:B------:R-:W3:Y:S01]  /*01d0*/  @P2 LDG.E.EL.128 R4, desc[UR6][R2.64] ;  /* 0x0000000602042981 */ /* 0x000ee2000c2e1d00 */
[----:B------:R-:W4:Y:S01]  /*01e0*/  S2UR UR5, SR_CgaCtaId ;  /* 0x00000000000579c3 */ /* 0x000f220000008800 */
[C---:B------:R-:W-:Y:S01]  /*01f0*/  IMAD.SHL.U32 R16, R12.reuse, 0x8, RZ ;  /* 0x000000080c107824 */ /* 0x040fe200078e00ff */
[----:B------:R-:W-:Y:S01]  /*0200*/  UMOV UR4, 0x400 ;  /* 0x0000040000047882 */ /* 0x000fe20000000000 */
[----:B------:R-:W-:Y:S01]  /*0210*/  IMAD.SHL.U32 R17, R12, 0x2, RZ ;  /* 0x000000020c117824 */ /* 0x000fe200078e00ff */
[----:B------:R-:W-:-:S02]  /*0220*/  LOP3.LUT R29, R13, 0x7f, R12, 0xf8, !PT ;  /* 0x0000007f0d1d7812 */ /* 0x000fc400078ef80c */
[----:B------:R-:W-:Y:S02]  /*0230*/  LOP3.LUT R16, R16, 0x3f8, RZ, 0xc0, !PT ;  /* 0x000003f810107812 */ /* 0x000fe400078ec0ff */
[----:B------:R-:W-:Y:S01]  /*0240*/  LOP3.LUT R17, R17, 0xfe, RZ, 0xc0, !PT ;  /* 0x000000fe11117812 */ /* 0x000fe200078ec0ff */
[----:B------:R-:W5:Y:S01]  /*0250*/  LDC.64 R12, c[0x0][0x220] ;  /* 0x00008800ff0c7b82 */ /* 0x000f620000000a00 */
[----:B------:R-:W-:Y:S01]  /*0260*/  ISETP.GE.AND P1, PT, R0, 0x100, PT ;  /* 0x000001000000780c */ /* 0x000fe20003f26270 */
[C---:B------:R-:W-:Y:S01]  /*0270*/  IMAD R27, R29.reuse, 0x100, R0 ;  /* 0x000001001d1b7824 */ /* 0x040fe200078e0200 */
[C---:B------:R-:W-:Y:S02]  /*0280*/  LOP3.LUT R22, R29.reuse, 0x100, RZ, 0xfc, !PT ;  /* 0x000001001d167812 */ /* 0x040fe400078efcff */
[----:B------:R-:W-:Y:S01]  /*0290*/  ISETP.LT.AND P3, PT, R29, 0x200, !P1 ;  /* 0x000002001d00780c */ /* 0x000fe20004f61270 */
[----:B----4-:R-:W-:-:S06]  /*02a0*/  UPRMT UR4, UR5, 0x654, UR4 ;  /* 0x0000065405047896 */ /* 0x010fcc0008000004 */
[----:B------:R-:W-:Y:S02]  /*02b0*/  LEA R19, R16, UR4, 0x1 ;  /* 0x0000000410137c11 */ /* 0x000fe4000f8e08ff */
[----:B-1----:R-:W-:-:S03]  /*02c0*/  LEA R14, R17, UR4, 0x1 ;  /* 0x00000004110e7c11 */ /* 0x002fc6000f8e08ff */
[----:B------:R-:W-:Y:S02]  /*02d0*/  IMAD R20, R16, 0x4, R19 ;  /* 0x0000000410147824 */ /* 0x000fe400078e0213 */
[----:B------:R-:W-:Y:S01]  /*02e0*/  IMAD R28, R17, 0x4, R14 ;  /* 0x00000004111c7824 */ /* 0x000fe200078e020e */
[----:B------:R-:W1:Y:S02]  /*02f0*/  LDC.64 R18, c[0x0][0x218] ;  /* 0x00008600ff127b82 */ /* 0x000e640000000a00 */
[----:B-1----:R-:W-:Y:S01]  /*0300*/  IMAD.WIDE R26, R27, 0x4, R18 ;  /* 0x000000041b1a7825 */ /* 0x002fe200078e0212 */
[----:B--2---:R-:W-:Y:S04]  /*0310*/  STS [R20], R8 ;  /* 0x0000000814007388 */ /* 0x004fe80000000800 */
[----:B------:R-:W-:Y:S04]  /*0320*/  STS [R20+0xc], R9 ;  /* 0x00000c0914007388 */ /* 0x000fe80000000800 */
[----:B------:R-:W-:Y:S04]  /*0330*/  STS [R20+0x18], R10 ;  /* 0x0000180a14007388 */ /* 0x000fe80000000800 */
[----:B------:R-:W-:Y:S04]  /*0340*/  STS [R20+0x24], R11 ;  /* 0x0000240b14007388 */ /* 0x000fe80000000800 */
[----:B---3--:R-:W-:Y:S04]  /*0350*/  STS [R20+0x4], R4 ;  /* 0x0000040414007388 */ /* 0x008fe80000000800 */
[----:B------:R-:W-:Y:S04]  /*0360*/  STS [R20+0x10], R5 ;  /* 0x0000100514007388 */ /* 0x000fe80000000800 */
[----:B------:R-:W-:Y:S04]  /*0370*/  STS [R20+0x1c], R6 ;  /* 0x00001c0614007388 */ /* 0x000fe80000000800 */
[----:B------:R1:W-:Y:S01]  /*0380*/  STS [R20+0x28], R7 ;  /* 0x0000280714007388 */ /* 0x0003e20000000800 */
[----:B------:R-:W-:Y:S01]  /*0390*/  BAR.SYNC.DEFER_BLOCKING 0x0 ;  /* 0x0000000000007b1d */ /* 0x000fe20000010000 */
[----:B-1----:R-:W-:-:S02]  /*03a0*/  LOP3.LUT R20, R29, 0x80, RZ, 0xfc, !PT ;  /* 0x000000801d147812 */ /* 0x002fc400078efcff */
[----:B------:R-:W-:Y:S02]  /*03b0*/  LOP3.LUT R29, R29, 0x180, RZ, 0xfc, !PT ;  /* 0x000001801d1d7812 */ /* 0x000fe400078efcff */
[C---:B------:R-:W-:Y:S01]  /*03c0*/  ISETP.LT.AND P4, PT, R20.reuse, 0x200, !P1 ;  /* 0x000002001400780c */ /* 0x040fe20004f81270 */
[----:B------:R-:W-:Y:S04]  /*03d0*/  LDS R24, [R28] ;  /* 0x000000001c187984 */ /* 0x000fe80000000800 */
[----:B------:R-:W1:Y:S04]  /*03e0*/  LDS R25, [R28+0x4] ;  /* 0x000004001c197984 */ /* 0x000e680000000800 */
[----:B------:R-:W-:Y:S04]  /*03f0*/  LDS R16, [R28+0x600] ;  /* 0x000600001c107984 */ /* 0x000fe80000000800 */
[----:B------:R-:W2:Y:S04]  /*0400*/  LDS R17, [R28+0x604] ;  /* 0x000604001c117984 */ /* 0x000ea80000000800 */
[----:B------:R-:W-:Y:S04]  /*0410*/  LDS R14, [R28+0xc00] ;  /* 0x000c00001c0e7984 */ /* 0x000fe80000000800 */
[----:B------:R-:W3:Y:S04]  /*0420*/  LDS R15, [R28+0xc04] ;  /* 0x000c04001c0f7984 */ /* 0x000ee80000000800 */
[----:B------:R-:W-:Y:S04]  /*0430*/  LDS R2, [R28+0x1200] ;  /* 0x001200001c027984 */ /* 0x000fe80000000800 */
[----:B------:R4:W3:Y:S02]  /*0440*/  LDS R3, [R28+0x1204] ;  /* 0x001204001c037984 */ /* 0x0008e40000000800 */
[----:B----4-:R-:W-:-:S02]  /*0450*/  IMAD R28, R20, 0x100, R0 ;  /* 0x00000100141c7824 */ /* 0x010fc400078e0200 */
[----:B-----5:R-:W-:-:S04]  /*0460*/  IMAD.WIDE R20, R21, 0x4, R12 ;  /* 0x0000000415147825 */ /* 0x020fc800078e020c */
[----:B------:R-:W-:Y:S01]  /*0470*/  IMAD.WIDE R12, R23, 0x4, R12 ;  /* 0x00000004170c7825 */ /* 0x000fe200078e020c */
[----:B-1----:R1:W-:Y:S01]  /*0480*/  @P3 STG.E.64 desc[UR6][R26.64], R24 ;  /* 0x000000181a003986 */ /* 0x0023e2000c101b06 */
[C---:B------:R-:W-:Y:S02]  /*0490*/  ISETP.LT.AND P3, PT, R22.reuse, 0x200, !P1 ;  /* 0x000002001600780c */ /* 0x040fe40004f61270 */
[--C-:B------:R-:W-:Y:S01]  /*04a0*/  IMAD R22, R22, 0x100, R0.reuse ;  /* 0x0000010016167824 */ /* 0x100fe200078e0200 */
[C---:B------:R-:W-:Y:S01]  /*04b0*/  ISETP.LT.AND P1, PT, R29.reuse, 0x200, !P1 ;  /* 0x000002001d00780c */ /* 0x040fe20004f21270 */
[----:B------:R-:W-:Y:S02]  /*04c0*/  IMAD R0, R29, 0x100, R0 ;  /* 0x000001001d007824 */ /* 0x000fe400078e0200 */
[----:B------:R-:W-:-:S05]  /*04d0*/  IMAD.WIDE R28, R28, 0x4, R18 ;  /* 0x000000041c1c7825 */ /* 0x000fca00078e0212 */
[----:B--2---:R2:W-:Y:S01]  /*04e0*/  @P4 STG.E.64 desc[UR6][R28.64], R16 ;  /* 0x000000101c004986 */ /* 0x0045e2000c101b06 */
[----:B-1----:R-:W-:-:S04]  /*04f0*/  IMAD.WIDE R24, R22, 0x4, R18 ;  /* 0x0000000416187825 */ /* 0x002fc800078e0212 */
[----:B------:R-:W-:Y:S01]  /*0500*/  IMAD.WIDE R18, R0, 0x4, R18 ;  /* 0x0000000400127825 */ /* 0x000fe200078e0212 */
[----:B---3--:R2:W-:Y:S04]  /*0510*/  @P3 STG.E.64 desc[UR6][R24.64], R14 ;  /* 0x0000000e18003986 */ /* 0x0085e8000c101b06 */
[----:B0-----:R2:W-:Y:S04]  /*0520*/  @P1 STG.E.64 desc[UR6][R18.64], R2 ;  /* 0x0000000212001986 */ /* 0x0015e8000c101b06 */
[----:B------:R2:W-:Y:S01]  /*0530*/  @P0 STG.E.128 desc[UR6][R20.64], R8 ;  /* 0x0000000814000986 */ /* 0x0005e2000c101d06 */
[----:B------:R-:W-:Y:S05]  /*0540*/  @!P2 EXIT ;  /* 0x000000000000a94d */ /* 0x000fea0003800000 */
[----:B------:R-:W-:Y:S01]  /*0550*/  STG.E.128 desc[UR6][R12.64], R4 ;  /* 0x000000040c007986 */ /* 0x000fe2000c101d06 */
[----:B------:R-:W-:Y:S05]  /*0560*/  EXIT ;  /* 0x000000000000794d */ /* 0x000fea0003800000 */
.L_x_0:
[----:B------:R-:W-:-:S00]  /*0570*/  BRA `(.L_x_0) ;  /* 0xfffffffc00fc7947 */ /* 0x000fc0000383ffff */
[----:B------:R-:W-:-:S00]  /*0580*/  NOP ;  /* 0x0000000000007918 */ /* 0x000fc00000000000 */
[----:B------:R-:W-:-:S00]  /*0590*/  NOP ;  /* 0x0000000000007918 */ /* 0x000fc00000000000 */
[----:B------:R-:W-:-:S00]  /*05a0*/  NOP ;  /* 0x0000000000007918 */ /* 0x000fc00000000000 */
[----:B------:R-:W-:-:S00]  /*05b0*/  NOP ;  /* 0x0000000000007918 */ /* 0x000fc00000000000 */
[----:B------:R-:W-:-:S00]  /*05c0*/  NOP ;  /* 0x0000000000007918 */ /* 0x000fc00000000000 */
[----:B------:R-:W-:-:S00]  /*05d0*/  NOP ;  /* 0x0000000000007918 */ /* 0x000fc00000000000 */
[----:B------:R-:W-:-:S00]  /*05e0*/  NOP ;  /* 0x0000000000007918 */ /* 0x000fc00000000000 */
[----:B------:R-:W-:-:S00]  /*05f0*/  NOP ;  /* 0x0000000000007918 */ /* 0x000fc00000000000 */
.L_x_1:


//--------------------- .nv.shared.triton_poi_fused_convolution_8 --------------------------
	.section	.nv.shared.triton_poi_fused_convolution_8,"aw",@nobits
	.sectionflags	@""
	.align	16
	.zero		1024


//--------------------- .nv.constant0.triton_poi_fused_convolution_8 --------------------------
	.section	.nv.constant0.triton_poi_fused_convolution_8,"a",@progbits
	.sectionflags	@""
	.align	4
.nv.constant0.triton_poi_fused_convolution_8:
	.zero		560
